//
// Generated by NVIDIA NVVM Compiler
//
// Compiler Build ID: CL-36424714
// Cuda compilation tools, release 13.0, V13.0.88
// Based on NVVM 20.0.0
//

.version 9.0
.target sm_100
.address_size 64

	// .globl	_Z16multiplicaMatrizPdS_S_i
// _ZZ16multiplicaMatrizPdS_S_iE10subMatrizA has been demoted
// _ZZ16multiplicaMatrizPdS_S_iE10subMatrizB has been demoted

.visible .entry _Z16multiplicaMatrizPdS_S_i(
	.param .u64 .ptr .align 1 _Z16multiplicaMatrizPdS_S_i_param_0,
	.param .u64 .ptr .align 1 _Z16multiplicaMatrizPdS_S_i_param_1,
	.param .u64 .ptr .align 1 _Z16multiplicaMatrizPdS_S_i_param_2,
	.param .u32 _Z16multiplicaMatrizPdS_S_i_param_3
)
{
	.reg .pred 	%p<12>;
	.reg .b32 	%r<54>;
	.reg .b64 	%rd<20>;
	.reg .b64 	%fd<180>;
	// demoted variable
	.shared .align 8 .b8 _ZZ16multiplicaMatrizPdS_S_iE10subMatrizA[2048];
	// demoted variable
	.shared .align 8 .b8 _ZZ16multiplicaMatrizPdS_S_iE10subMatrizB[2048];
	ld.param.u64 	%rd5, [_Z16multiplicaMatrizPdS_S_i_param_0];
	ld.param.u64 	%rd6, [_Z16multiplicaMatrizPdS_S_i_param_1];
	ld.param.u32 	%r30, [_Z16multiplicaMatrizPdS_S_i_param_3];
	cvta.to.global.u64 	%rd1, %rd6;
	cvta.to.global.u64 	%rd2, %rd5;
	mov.u32 	%r32, %ctaid.y;
	shl.b32 	%r33, %r32, 4;
	mov.u32 	%r1, %tid.y;
	add.s32 	%r2, %r33, %r1;
	mov.u32 	%r34, %ctaid.x;
	shl.b32 	%r3, %r34, 4;
	mov.u32 	%r4, %tid.x;
	add.s32 	%r5, %r3, %r4;
	mov.u32 	%r6, %nctaid.x;
	mul.lo.s32 	%r7, %r30, %r2;
	add.s32 	%r8, %r7, %r4;
	mul.lo.s32 	%r9, %r30, %r30;
	shl.b32 	%r35, %r1, 7;
	mov.u32 	%r36, _ZZ16multiplicaMatrizPdS_S_iE10subMatrizA;
	add.s32 	%r10, %r36, %r35;
	shl.b32 	%r37, %r4, 3;
	add.s32 	%r11, %r10, %r37;
	mov.u32 	%r38, _ZZ16multiplicaMatrizPdS_S_iE10subMatrizB;
	add.s32 	%r13, %r38, %r37;
	add.s32 	%r12, %r13, %r35;
	setp.eq.s32 	%p1, %r6, 1;
	mov.f64 	%fd179, 0d0000000000000000;
	mov.b32 	%r53, 0;
	@%p1 bra 	$L__BB0_12;
	and.b32  	%r39, %r6, -2;
	neg.s32 	%r52, %r39;
	add.s32 	%r40, %r1, 16;
	mad.lo.s32 	%r41, %r30, %r40, %r4;
	add.s32 	%r50, %r41, %r3;
	shl.b32 	%r16, %r30, 5;
	mad.lo.s32 	%r42, %r1, %r30, %r4;
	add.s32 	%r49, %r42, %r3;
	mov.f64 	%fd179, 0d0000000000000000;
	mov.u32 	%r51, %r8;
$L__BB0_2:
	setp.ge.s32 	%p2, %r51, %r9;
	mul.wide.s32 	%rd7, %r51, 8;
	add.s64 	%rd3, %rd2, %rd7;
	mov.f64 	%fd171, 0d0000000000000000;
	@%p2 bra 	$L__BB0_4;
	ld.global.f64 	%fd171, [%rd3];
$L__BB0_4:
	st.shared.f64 	[%r11], %fd171;
	setp.ge.s32 	%p3, %r49, %r9;
	mov.f64 	%fd172, 0d0000000000000000;
	@%p3 bra 	$L__BB0_6;
	mul.wide.s32 	%rd8, %r49, 8;
	add.s64 	%rd9, %rd1, %rd8;
	ld.global.f64 	%fd172, [%rd9];
$L__BB0_6:
	st.shared.f64 	[%r12], %fd172;
	bar.sync 	0;
	ld.shared.f64 	%fd26, [%r10];
	ld.shared.f64 	%fd27, [%r13];
	fma.rn.f64 	%fd28, %fd26, %fd27, %fd179;
	ld.shared.f64 	%fd29, [%r10+8];
	ld.shared.f64 	%fd30, [%r13+128];
	fma.rn.f64 	%fd31, %fd29, %fd30, %fd28;
	ld.shared.f64 	%fd32, [%r10+16];
	ld.shared.f64 	%fd33, [%r13+256];
	fma.rn.f64 	%fd34, %fd32, %fd33, %fd31;
	ld.shared.f64 	%fd35, [%r10+24];
	ld.shared.f64 	%fd36, [%r13+384];
	fma.rn.f64 	%fd37, %fd35, %fd36, %fd34;
	ld.shared.f64 	%fd38, [%r10+32];
	ld.shared.f64 	%fd39, [%r13+512];
	fma.rn.f64 	%fd40, %fd38, %fd39, %fd37;
	ld.shared.f64 	%fd41, [%r10+40];
	ld.shared.f64 	%fd42, [%r13+640];
	fma.rn.f64 	%fd43, %fd41, %fd42, %fd40;
	ld.shared.f64 	%fd44, [%r10+48];
	ld.shared.f64 	%fd45, [%r13+768];
	fma.rn.f64 	%fd46, %fd44, %fd45, %fd43;
	ld.shared.f64 	%fd47, [%r10+56];
	ld.shared.f64 	%fd48, [%r13+896];
	fma.rn.f64 	%fd49, %fd47, %fd48, %fd46;
	ld.shared.f64 	%fd50, [%r10+64];
	ld.shared.f64 	%fd51, [%r13+1024];
	fma.rn.f64 	%fd52, %fd50, %fd51, %fd49;
	ld.shared.f64 	%fd53, [%r10+72];
	ld.shared.f64 	%fd54, [%r13+1152];
	fma.rn.f64 	%fd55, %fd53, %fd54, %fd52;
	ld.shared.f64 	%fd56, [%r10+80];
	ld.shared.f64 	%fd57, [%r13+1280];
	fma.rn.f64 	%fd58, %fd56, %fd57, %fd55;
	ld.shared.f64 	%fd59, [%r10+88];
	ld.shared.f64 	%fd60, [%r13+1408];
	fma.rn.f64 	%fd61, %fd59, %fd60, %fd58;
	ld.shared.f64 	%fd62, [%r10+96];
	ld.shared.f64 	%fd63, [%r13+1536];
	fma.rn.f64 	%fd64, %fd62, %fd63, %fd61;
	ld.shared.f64 	%fd65, [%r10+104];
	ld.shared.f64 	%fd66, [%r13+1664];
	fma.rn.f64 	%fd67, %fd65, %fd66, %fd64;
	ld.shared.f64 	%fd68, [%r10+112];
	ld.shared.f64 	%fd69, [%r13+1792];
	fma.rn.f64 	%fd70, %fd68, %fd69, %fd67;
	ld.shared.f64 	%fd71, [%r10+120];
	ld.shared.f64 	%fd72, [%r13+1920];
	fma.rn.f64 	%fd6, %fd71, %fd72, %fd70;
	bar.sync 	0;
	add.s32 	%r43, %r51, 16;
	setp.ge.s32 	%p4, %r43, %r9;
	mov.f64 	%fd173, 0d0000000000000000;
	@%p4 bra 	$L__BB0_8;
	ld.global.f64 	%fd173, [%rd3+128];
$L__BB0_8:
	st.shared.f64 	[%r11], %fd173;
	setp.ge.s32 	%p5, %r50, %r9;
	mov.f64 	%fd174, 0d0000000000000000;
	@%p5 bra 	$L__BB0_10;
	mul.wide.s32 	%rd10, %r50, 8;
	add.s64 	%rd11, %rd1, %rd10;
	ld.global.f64 	%fd174, [%rd11];
$L__BB0_10:
	st.shared.f64 	[%r12], %fd174;
	bar.sync 	0;
	ld.shared.f64 	%fd74, [%r10];
	ld.shared.f64 	%fd75, [%r13];
	fma.rn.f64 	%fd76, %fd74, %fd75, %fd6;
	ld.shared.f64 	%fd77, [%r10+8];
	ld.shared.f64 	%fd78, [%r13+128];
	fma.rn.f64 	%fd79, %fd77, %fd78, %fd76;
	ld.shared.f64 	%fd80, [%r10+16];
	ld.shared.f64 	%fd81, [%r13+256];
	fma.rn.f64 	%fd82, %fd80, %fd81, %fd79;
	ld.shared.f64 	%fd83, [%r10+24];
	ld.shared.f64 	%fd84, [%r13+384];
	fma.rn.f64 	%fd85, %fd83, %fd84, %fd82;
	ld.shared.f64 	%fd86, [%r10+32];
	ld.shared.f64 	%fd87, [%r13+512];
	fma.rn.f64 	%fd88, %fd86, %fd87, %fd85;
	ld.shared.f64 	%fd89, [%r10+40];
	ld.shared.f64 	%fd90, [%r13+640];
	fma.rn.f64 	%fd91, %fd89, %fd90, %fd88;
	ld.shared.f64 	%fd92, [%r10+48];
	ld.shared.f64 	%fd93, [%r13+768];
	fma.rn.f64 	%fd94, %fd92, %fd93, %fd91;
	ld.shared.f64 	%fd95, [%r10+56];
	ld.shared.f64 	%fd96, [%r13+896];
	fma.rn.f64 	%fd97, %fd95, %fd96, %fd94;
	ld.shared.f64 	%fd98, [%r10+64];
	ld.shared.f64 	%fd99, [%r13+1024];
	fma.rn.f64 	%fd100, %fd98, %fd99, %fd97;
	ld.shared.f64 	%fd101, [%r10+72];
	ld.shared.f64 	%fd102, [%r13+1152];
	fma.rn.f64 	%fd103, %fd101, %fd102, %fd100;
	ld.shared.f64 	%fd104, [%r10+80];
	ld.shared.f64 	%fd105, [%r13+1280];
	fma.rn.f64 	%fd106, %fd104, %fd105, %fd103;
	ld.shared.f64 	%fd107, [%r10+88];
	ld.shared.f64 	%fd108, [%r13+1408];
	fma.rn.f64 	%fd109, %fd107, %fd108, %fd106;
	ld.shared.f64 	%fd110, [%r10+96];
	ld.shared.f64 	%fd111, [%r13+1536];
	fma.rn.f64 	%fd112, %fd110, %fd111, %fd109;
	ld.shared.f64 	%fd113, [%r10+104];
	ld.shared.f64 	%fd114, [%r13+1664];
	fma.rn.f64 	%fd115, %fd113, %fd114, %fd112;
	ld.shared.f64 	%fd116, [%r10+112];
	ld.shared.f64 	%fd117, [%r13+1792];
	fma.rn.f64 	%fd118, %fd116, %fd117, %fd115;
	ld.shared.f64 	%fd119, [%r10+120];
	ld.shared.f64 	%fd120, [%r13+1920];
	fma.rn.f64 	%fd179, %fd119, %fd120, %fd118;
	bar.sync 	0;
	add.s32 	%r52, %r52, 2;
	add.s32 	%r51, %r51, 32;
	add.s32 	%r50, %r50, %r16;
	add.s32 	%r49, %r49, %r16;
	setp.ne.s32 	%p6, %r52, 0;
	@%p6 bra 	$L__BB0_2;
	shl.b32 	%r44, %r6, 4;
	and.b32  	%r53, %r44, -32;
$L__BB0_12:
	and.b32  	%r45, %r6, 1;
	setp.eq.b32 	%p7, %r45, 1;
	not.pred 	%p8, %p7;
	@%p8 bra 	$L__BB0_18;
	add.s32 	%r28, %r8, %r53;
	setp.ge.s32 	%p9, %r28, %r9;
	mov.f64 	%fd177, 0d0000000000000000;
	@%p9 bra 	$L__BB0_15;
	mul.wide.s32 	%rd12, %r28, 8;
	add.s64 	%rd13, %rd2, %rd12;
	ld.global.f64 	%fd177, [%rd13];
$L__BB0_15:
	st.shared.f64 	[%r11], %fd177;
	add.s32 	%r46, %r53, %r1;
	mad.lo.s32 	%r29, %r46, %r30, %r5;
	setp.ge.s32 	%p10, %r29, %r9;
	mov.f64 	%fd178, 0d0000000000000000;
	@%p10 bra 	$L__BB0_17;
	mul.wide.s32 	%rd14, %r29, 8;
	add.s64 	%rd15, %rd1, %rd14;
	ld.global.f64 	%fd178, [%rd15];
$L__BB0_17:
	st.shared.f64 	[%r12], %fd178;
	bar.sync 	0;
	ld.shared.f64 	%fd123, [%r10];
	ld.shared.f64 	%fd124, [%r13];
	fma.rn.f64 	%fd125, %fd123, %fd124, %fd179;
	ld.shared.f64 	%fd126, [%r10+8];
	ld.shared.f64 	%fd127, [%r13+128];
	fma.rn.f64 	%fd128, %fd126, %fd127, %fd125;
	ld.shared.f64 	%fd129, [%r10+16];
	ld.shared.f64 	%fd130, [%r13+256];
	fma.rn.f64 	%fd131, %fd129, %fd130, %fd128;
	ld.shared.f64 	%fd132, [%r10+24];
	ld.shared.f64 	%fd133, [%r13+384];
	fma.rn.f64 	%fd134, %fd132, %fd133, %fd131;
	ld.shared.f64 	%fd135, [%r10+32];
	ld.shared.f64 	%fd136, [%r13+512];
	fma.rn.f64 	%fd137, %fd135, %fd136, %fd134;
	ld.shared.f64 	%fd138, [%r10+40];
	ld.shared.f64 	%fd139, [%r13+640];
	fma.rn.f64 	%fd140, %fd138, %fd139, %fd137;
	ld.shared.f64 	%fd141, [%r10+48];
	ld.shared.f64 	%fd142, [%r13+768];
	fma.rn.f64 	%fd143, %fd141, %fd142, %fd140;
	ld.shared.f64 	%fd144, [%r10+56];
	ld.shared.f64 	%fd145, [%r13+896];
	fma.rn.f64 	%fd146, %fd144, %fd145, %fd143;
	ld.shared.f64 	%fd147, [%r10+64];
	ld.shared.f64 	%fd148, [%r13+1024];
	fma.rn.f64 	%fd149, %fd147, %fd148, %fd146;
	ld.shared.f64 	%fd150, [%r10+72];
	ld.shared.f64 	%fd151, [%r13+1152];
	fma.rn.f64 	%fd152, %fd150, %fd151, %fd149;
	ld.shared.f64 	%fd153, [%r10+80];
	ld.shared.f64 	%fd154, [%r13+1280];
	fma.rn.f64 	%fd155, %fd153, %fd154, %fd152;
	ld.shared.f64 	%fd156, [%r10+88];
	ld.shared.f64 	%fd157, [%r13+1408];
	fma.rn.f64 	%fd158, %fd156, %fd157, %fd155;
	ld.shared.f64 	%fd159, [%r10+96];
	ld.shared.f64 	%fd160, [%r13+1536];
	fma.rn.f64 	%fd161, %fd159, %fd160, %fd158;
	ld.shared.f64 	%fd162, [%r10+104];
	ld.shared.f64 	%fd163, [%r13+1664];
	fma.rn.f64 	%fd164, %fd162, %fd163, %fd161;
	ld.shared.f64 	%fd165, [%r10+112];
	ld.shared.f64 	%fd166, [%r13+1792];
	fma.rn.f64 	%fd167, %fd165, %fd166, %fd164;
	ld.shared.f64 	%fd168, [%r10+120];
	ld.shared.f64 	%fd169, [%r13+1920];
	fma.rn.f64 	%fd179, %fd168, %fd169, %fd167;
	bar.sync 	0;
$L__BB0_18:
	max.s32 	%r47, %r2, %r5;
	setp.ge.s32 	%p11, %r47, %r30;
	@%p11 bra 	$L__BB0_20;
	ld.param.u64 	%rd19, [_Z16multiplicaMatrizPdS_S_i_param_2];
	add.s32 	%r48, %r7, %r5;
	cvta.to.global.u64 	%rd16, %rd19;
	mul.wide.s32 	%rd17, %r48, 8;
	add.s64 	%rd18, %rd16, %rd17;
	st.global.f64 	[%rd18], %fd179;
$L__BB0_20:
	ret;

}


// ===== COMPILED SASS (sm_100) =====

	.target	sm_100

	.elftype	@"ET_EXEC"


//--------------------- .note.nv.tkinfo           --------------------------
	.section	.note.nv.tkinfo,"",@"SHT_NOTE"
	.sectionflags	@"SHF_NOTE_NV_TKINFO"
	.tkinfo
        /*0018*/ 	.word	0x00000002
        /*0030*/ 	.string	""
        /*0030*/ 	.string	"ptxas"
        /*0030*/ 	.string	"Cuda compilation tools, release 13.0, V13.0.88"
        /*0030*/ 	.string	"Build cuda_13.0.r13.0/compiler.36424714_0"
        /*0030*/ 	.string	"-arch sm_100 -m 64 "



//--------------------- .note.nv.cuinfo           --------------------------
	.section	.note.nv.cuinfo,"",@"SHT_NOTE"
	.sectionflags	@"SHF_NOTE_NV_CUINFO"
        /*0018*/ 	.short	0x0002
        /*001a*/ 	.short	0x0064
        /*001c*/ 	.short	0x0082
	.zero		2


//--------------------- .nv.info                  --------------------------
	.section	.nv.info,"",@"SHT_CUDA_INFO"
	.align	4


	//----- nvinfo : EIATTR_REGCOUNT
	.align		4
        /*0000*/ 	.byte	0x04, 0x2f
        /*0002*/ 	.short	(.L_1 - .L_0)
	.align		4
.L_0:
        /*0004*/ 	.word	index@(_Z16multiplicaMatrizPdS_S_i)
        /*0008*/ 	.word	0x00000020


	//----- nvinfo : EIATTR_FRAME_SIZE
	.align		4
.L_1:
        /*000c*/ 	.byte	0x04, 0x11
        /*000e*/ 	.short	(.L_3 - .L_2)
	.align		4
.L_2:
        /*0010*/ 	.word	index@(_Z16multiplicaMatrizPdS_S_i)
        /*0014*/ 	.word	0x00000000


	//----- nvinfo : EIATTR_MIN_STACK_SIZE
	.align		4
.L_3:
        /*0018*/ 	.byte	0x04, 0x12
        /*001a*/ 	.short	(.L_5 - .L_4)
	.align		4
.L_4:
        /*001c*/ 	.word	index@(_Z16multiplicaMatrizPdS_S_i)
        /*0020*/ 	.word	0x00000000
.L_5:


//--------------------- .nv.compat                --------------------------
	.section	.nv.compat,"",@"SHT_CUDA_COMPAT_INFO"
	.align	4
        /*0000*/ 	.byte	0x02, 0x09, 0x00, 0x00, 0x02, 0x02, 0x01, 0x00, 0x02, 0x05, 0x05, 0x00, 0x03, 0x07, 0x01, 0x01
        /*0010*/ 	.byte	0x02, 0x03, 0x00, 0x00, 0x02, 0x06, 0x01, 0x00, 0x04, 0x0b, 0x08, 0x00, 0x01, 0x00, 0x00, 0x00
        /*0020*/ 	.byte	0x00, 0x00, 0x00, 0x00


//--------------------- .nv.info._Z16multiplicaMatrizPdS_S_i --------------------------
	.section	.nv.info._Z16multiplicaMatrizPdS_S_i,"",@"SHT_CUDA_INFO"
	.sectionflags	@""
	.align	4


	//----- nvinfo : EIATTR_CUDA_API_VERSION
	.align		4
        /*0000*/ 	.byte	0x04, 0x37
        /*0002*/ 	.short	(.L_7 - .L_6)
.L_6:
        /*0004*/ 	.word	0x00000082


	//----- nvinfo : EIATTR_KPARAM_INFO
	.align		4
.L_7:
        /*0008*/ 	.byte	0x04, 0x17
        /*000a*/ 	.short	(.L_9 - .L_8)
.L_8:
        /*000c*/ 	.word	0x00000000
        /*0010*/ 	.short	0x0003
        /*0012*/ 	.short	0x0018
        /*0014*/ 	.byte	0x00, 0xf0, 0x11, 0x00


	//----- nvinfo : EIATTR_KPARAM_INFO
	.align		4
.L_9:
        /*0018*/ 	.byte	0x04, 0x17
        /*001a*/ 	.short	(.L_11 - .L_10)
.L_10:
        /*001c*/ 	.word	0x00000000
        /*0020*/ 	.short	0x0002
        /*0022*/ 	.short	0x0010
        /*0024*/ 	.byte	0x00, 0xf5, 0x21, 0x00


	//----- nvinfo : EIATTR_KPARAM_INFO
	.align		4
.L_11:
        /*0028*/ 	.byte	0x04, 0x17
        /*002a*/ 	.short	(.L_13 - .L_12)
.L_12:
        /*002c*/ 	.word	0x00000000
        /*0030*/ 	.short	0x0001
        /*0032*/ 	.short	0x0008
        /*0034*/ 	.byte	0x00, 0xf5, 0x21, 0x00


	//----- nvinfo : EIATTR_KPARAM_INFO
	.align		4
.L_13:
        /*0038*/ 	.byte	0x04, 0x17
        /*003a*/ 	.short	(.L_15 - .L_14)
.L_14:
        /*003c*/ 	.word	0x00000000
        /*0040*/ 	.short	0x0000
        /*0042*/ 	.short	0x0000
        /*0044*/ 	.byte	0x00, 0xf5, 0x21, 0x00


	//----- nvinfo : EIATTR_SPARSE_MMA_MASK
	.align		4
.L_15:
        /*0048*/ 	.byte	0x03, 0x50
        /*004a*/ 	.short	0x0000


	//----- nvinfo : EIATTR_MAXREG_COUNT
	.align		4
        /*004c*/ 	.byte	0x03, 0x1b
        /*004e*/ 	.short	0x00ff


	//----- nvinfo : EIATTR_NUM_BARRIERS
	.align		4
        /*0050*/ 	.byte	0x02, 0x4c
        /*0052*/ 	.byte	0x01
	.zero		1


	//----- nvinfo : EIATTR_MERCURY_ISA_VERSION
	.align		4
        /*0054*/ 	.byte	0x03, 0x5f
        /*0056*/ 	.short	0x0101


	//----- nvinfo : EIATTR_VRC_CTA_INIT_COUNT
	.align		4
        /*0058*/ 	.byte	0x02, 0x4a
	.zero		1
	.zero		1


	//----- nvinfo : EIATTR_EXIT_INSTR_OFFSETS
	.align		4
        /*005c*/ 	.byte	0x04, 0x1c
        /*005e*/ 	.short	(.L_17 - .L_16)


	//   ....[0]....
.L_16:
        /*0060*/ 	.word	0x00000d60


	//   ....[1]....
        /*0064*/ 	.word	0x00000db0


	//----- nvinfo : EIATTR_CBANK_PARAM_SIZE
	.align		4
.L_17:
        /*0068*/ 	.byte	0x03, 0x19
        /*006a*/ 	.short	0x001c


	//----- nvinfo : EIATTR_PARAM_CBANK
	.align		4
        /*006c*/ 	.byte	0x04, 0x0a
        /*006e*/ 	.short	(.L_19 - .L_18)
	.align		4
.L_18:
        /*0070*/ 	.word	index@(.nv.constant0._Z16multiplicaMatrizPdS_S_i)
        /*0074*/ 	.short	0x0380
        /*0076*/ 	.short	0x001c


	//----- nvinfo : EIATTR_SW_WAR
	.align		4
.L_19:
        /*0078*/ 	.byte	0x04, 0x36
        /*007a*/ 	.short	(.L_21 - .L_20)
.L_20:
        /*007c*/ 	.word	0x00000008
.L_21:


//--------------------- .nv.callgraph             --------------------------
	.section	.nv.callgraph,"",@"SHT_CUDA_CALLGRAPH"
	.align	4
	.sectionentsize	8
	.align		4
        /*0000*/ 	.word	0x00000000
	.align		4
        /*0004*/ 	.word	0xffffffff
	.align		4
        /*0008*/ 	.word	0x00000000
	.align		4
        /*000c*/ 	.word	0xfffffffe
	.align		4
        /*0010*/ 	.word	0x00000000
	.align		4
        /*0014*/ 	.word	0xfffffffd
	.align		4
        /*0018*/ 	.word	0x00000000
	.align		4
        /*001c*/ 	.word	0xfffffffc


//--------------------- .text._Z16multiplicaMatrizPdS_S_i --------------------------
	.section	.text._Z16multiplicaMatrizPdS_S_i,"ax",@progbits
	.align	128
        .global         _Z16multiplicaMatrizPdS_S_i
        .type           _Z16multiplicaMatrizPdS_S_i,@function
        .size           _Z16multiplicaMatrizPdS_S_i,(.L_x_4 - _Z16multiplicaMatrizPdS_S_i)
        .other          _Z16multiplicaMatrizPdS_S_i,@"STO_CUDA_ENTRY STV_DEFAULT"
_Z16multiplicaMatrizPdS_S_i:
.text._Z16multiplicaMatrizPdS_S_i:
[----:B------:R-:W-:Y:S01]  /*0000*/  LDC R1, c[0x0][0x37c] ;  /* 0x0000df00ff017b82 */ /* 0x000fe20000000800 */
[----:B------:R-:W0:Y:S07]  /*0010*/  S2R R5, SR_TID.Y ;  /* 0x0000000000057919 */ /* 0x000e2e0000002200 */
[----:B------:R-:W1:Y:S01]  /*0020*/  S2UR UR6, SR_CgaCtaId ;  /* 0x00000000000679c3 */ /* 0x000e620000008800 */
[----:B------:R-:W2:Y:S01]  /*0030*/  LDCU UR7, c[0x0][0x370] ;  /* 0x00006e00ff0777ac */ /* 0x000ea20008000800 */
[----:B------:R-:W-:Y:S01]  /*0040*/  CS2R R24, SRZ ;  /* 0x0000000000187805 */ /* 0x000fe2000001ff00 */
[----:B------:R-:W3:Y:S01]  /*0050*/  S2R R12, SR_TID.X ;  /* 0x00000000000c7919 */ /* 0x000ee20000002100 */
[----:B------:R-:W4:Y:S01]  /*0060*/  LDCU UR10, c[0x0][0x398] ;  /* 0x00007300ff0a77ac */ /* 0x000f220008000800 */
[----:B------:R-:W5:Y:S01]  /*0070*/  S2R R0, SR_CTAID.Y ;  /* 0x0000000000007919 */ /* 0x000f620000002600 */
[----:B------:R-:W-:Y:S01]  /*0080*/  UMOV UR4, 0x400 ;  /* 0x0000040000047882 */ /* 0x000fe20000000000 */
[----:B------:R-:W0:Y:S01]  /*0090*/  LDCU.64 UR8, c[0x0][0x358] ;  /* 0x00006b00ff0877ac */ /* 0x000e220008000a00 */
[----:B------:R-:W5:Y:S01]  /*00a0*/  S2R R9, SR_CTAID.X ;  /* 0x0000000000097919 */ /* 0x000f620000002500 */
[----:B------:R-:W-:-:S02]  /*00b0*/  UIADD3 UR5, UPT, UPT, UR4, 0x800, URZ ;  /* 0x0000080004057890 */ /* 0x000fc4000fffe0ff */
[----:B--2---:R-:W-:Y:S01]  /*00c0*/  UISETP.NE.AND UP0, UPT, UR7, 0x1, UPT ;  /* 0x000000010700788c */ /* 0x004fe2000bf05270 */
[----:B----4-:R-:W-:Y:S01]  /*00d0*/  IMAD.U32 R20, RZ, RZ, UR10 ;  /* 0x0000000aff147e24 */ /* 0x010fe2000f8e00ff */
[----:B-1----:R-:W-:Y:S02]  /*00e0*/  ULEA UR4, UR6, UR4, 0x18 ;  /* 0x0000000406047291 */ /* 0x002fe4000f8ec0ff */
[----:B------:R-:W-:Y:S01]  /*00f0*/  ULEA UR5, UR6, UR5, 0x18 ;  /* 0x0000000506057291 */ /* 0x000fe2000f8ec0ff */
[----:B------:R-:W-:-:S03]  /*0100*/  IMAD R13, R20, R20, RZ ;  /* 0x00000014140d7224 */ /* 0x000fc600078e02ff */
[----:B0-----:R-:W-:Y:S01]  /*0110*/  LEA R3, R5, UR4, 0x7 ;  /* 0x0000000405037c11 */ /* 0x001fe2000f8e38ff */
[----:B------:R-:W-:Y:S01]  /*0120*/  UMOV UR4, URZ ;  /* 0x000000ff00047c82 */ /* 0x000fe20008000000 */
[----:B---3--:R-:W-:-:S03]  /*0130*/  LEA R2, R12, UR5, 0x3 ;  /* 0x000000050c027c11 */ /* 0x008fc6000f8e18ff */
[----:B------:R-:W-:Y:S02]  /*0140*/  IMAD R18, R12, 0x8, R3 ;  /* 0x000000080c127824 */ /* 0x000fe400078e0203 */
[----:B-----5:R-:W-:Y:S02]  /*0150*/  IMAD R17, R0, 0x10, R5 ;  /* 0x0000001000117824 */ /* 0x020fe400078e0205 */
[----:B------:R-:W-:Y:S01]  /*0160*/  IMAD R16, R5, 0x80, R2 ;  /* 0x0000008005107824 */ /* 0x000fe200078e0202 */
[----:B------:R-:W-:Y:S01]  /*0170*/  LEA R0, R9, R12, 0x4 ;  /* 0x0000000c09007211 */ /* 0x000fe200078e20ff */
[----:B------:R-:W-:Y:S01]  /*0180*/  IMAD R14, R17, R20, R12 ;  /* 0x00000014110e7224 */ /* 0x000fe200078e020c */
[----:B------:R-:W-:Y:S06]  /*0190*/  BRA.U !UP0, `(.L_x_0) ;  /* 0x0000000508f87547 */ /* 0x000fec000b800000 */
[----:B------:R-:W0:Y:S01]  /*01a0*/  LDC R4, c[0x0][0x398] ;  /* 0x0000e600ff047b82 */ /* 0x000e220000000800 */
[C---:B------:R-:W-:Y:S01]  /*01b0*/  IADD3 R7, PT, PT, R5.reuse, 0x10, RZ ;  /* 0x0000001005077810 */ /* 0x040fe20007ffe0ff */
[-CC-:B------:R-:W-:Y:S01]  /*01c0*/  IMAD R6, R5, R20.reuse, R12.reuse ;  /* 0x0000001405067224 */ /* 0x180fe200078e020c */
[----:B------:R-:W-:Y:S01]  /*01d0*/  ULOP3.LUT UR4, UR7, 0xfffffffe, URZ, 0xc0, !UPT ;  /* 0xfffffffe07047892 */ /* 0x000fe2000f8ec0ff */
[----:B------:R-:W-:Y:S02]  /*01e0*/  CS2R R24, SRZ ;  /* 0x0000000000187805 */ /* 0x000fe4000001ff00 */
[----:B------:R-:W-:Y:S01]  /*01f0*/  IMAD R12, R7, R20, R12 ;  /* 0x00000014070c7224 */ /* 0x000fe200078e020c */
[----:B------:R-:W-:Y:S01]  /*0200*/  UIADD3 UR4, UPT, UPT, -UR4, URZ, URZ ;  /* 0x000000ff04047290 */ /* 0x000fe2000fffe1ff */
[----:B------:R-:W1:Y:S01]  /*0210*/  LDC.64 R22, c[0x0][0x380] ;  /* 0x0000e000ff167b82 */ /* 0x000e620000000a00 */
[C---:B------:R-:W-:Y:S01]  /*0220*/  IMAD R7, R9.reuse, 0x10, R6 ;  /* 0x0000001009077824 */ /* 0x040fe200078e0206 */
[----:B------:R-:W-:Y:S01]  /*0230*/  MOV R6, R14 ;  /* 0x0000000e00067202 */ /* 0x000fe20000000f00 */
[----:B------:R-:W-:-:S08]  /*0240*/  IMAD R12, R9, 0x10, R12 ;  /* 0x00000010090c7824 */ /* 0x000fd000078e020c */
.L_x_1:
[-C--:B------:R-:W-:Y:S02]  /*0250*/  ISETP.GE.AND P1, PT, R7, R13.reuse, PT ;  /* 0x0000000d0700720c */ /* 0x080fe40003f26270 */
[----:B------:R-:W-:Y:S02]  /*0260*/  CS2R R10, SRZ ;  /* 0x00000000000a7805 */ /* 0x000fe4000001ff00 */
[C---:B------:R-:W-:Y:S01]  /*0270*/  ISETP.GE.AND P0, PT, R6.reuse, R13, PT ;  /* 0x0000000d0600720c */ /* 0x040fe20003f06270 */
[----:B-1----:R-:W-:Y:S01]  /*0280*/  IMAD.WIDE R20, R6, 0x8, R22 ;  /* 0x0000000806147825 */ /* 0x002fe200078e0216 */
[----:B------:R-:W-:-:S07]  /*0290*/  CS2R R8, SRZ ;  /* 0x0000000000087805 */ /* 0x000fce000001ff00 */
[----:B------:R-:W1:Y:S04]  /*02a0*/  @!P1 LDC.64 R28, c[0x0][0x388] ;  /* 0x0000e200ff1c9b82 */ /* 0x000e680000000a00 */
[----:B------:R-:W2:Y:S01]  /*02b0*/  @!P0 LDG.E.64 R10, desc[UR8][R20.64] ;  /* 0x00000008140a8981 */ /* 0x000ea2000c1e1b00 */
[----:B-1----:R-:W-:-:S05]  /*02c0*/  @!P1 IMAD.WIDE R28, R7, 0x8, R28 ;  /* 0x00000008071c9825 */ /* 0x002fca00078e021c */
[----:B------:R-:W3:Y:S04]  /*02d0*/  @!P1 LDG.E.64 R8, desc[UR8][R28.64] ;  /* 0x000000081c089981 */ /* 0x000ee8000c1e1b00 */
[----:B--2---:R-:W-:Y:S04]  /*02e0*/  STS.64 [R18], R10 ;  /* 0x0000000a12007388 */ /* 0x004fe80000000a00 */
[----:B---3--:R-:W-:Y:S01]  /*02f0*/  STS.64 [R16], R8 ;  /* 0x0000000810007388 */ /* 0x008fe20000000a00 */
[----:B------:R-:W-:Y:S06]  /*0300*/  BAR.SYNC.DEFER_BLOCKING 0x0 ;  /* 0x0000000000007b1d */ /* 0x000fec0000010000 */
[----:B------:R-:W-:Y:S04]  /*0310*/  LDS.64 R26, [R2] ;  /* 0x00000000021a7984 */ /* 0x000fe80000000a00 */
[----:B------:R-:W1:Y:S02]  /*0320*/  LDS.128 R8, [R3] ;  /* 0x0000000003087984 */ /* 0x000e640000000c00 */
[----:B-1----:R-:W-:-:S02]  /*0330*/  DFMA R24, R8, R26, R24 ;  /* 0x0000001a0818722b */ /* 0x002fc40000000018 */
[----:B------:R-:W1:Y:S06]  /*0340*/  LDS.64 R26, [R2+0x80] ;  /* 0x00008000021a7984 */ /* 0x000e6c0000000a00 */
[----:B-1----:R-:W-:Y:S02]  /*0350*/  DFMA R26, R26, R10, R24 ;  /* 0x0000000a1a1a722b */ /* 0x002fe40000000018 */
[----:B------:R-:W-:Y:S04]  /*0360*/  LDS.64 R24, [R2+0x100] ;  /* 0x0001000002187984 */ /* 0x000fe80000000a00 */
[----:B------:R-:W1:Y:S02]  /*0370*/  LDS.128 R8, [R3+0x10] ;  /* 0x0000100003087984 */ /* 0x000e640000000c00 */
[----:B-1----:R-:W-:-:S02]  /*0380*/  DFMA R24, R8, R24, R26 ;  /* 0x000000180818722b */ /* 0x002fc4000000001a */
[----:B------:R-:W1:Y:S06]  /*0390*/  LDS.64 R26, [R2+0x180] ;  /* 0x00018000021a7984 */ /* 0x000e6c0000000a00 */
[----:B-1----:R-:W-:Y:S02]  /*03a0*/  DFMA R26, R26, R10, R24 ;  /* 0x0000000a1a1a722b */ /* 0x002fe40000000018 */
[----:B------:R-:W-:Y:S04]  /*03b0*/  LDS.64 R24, [R2+0x200] ;  /* 0x0002000002187984 */ /* 0x000fe80000000a00 */
[----:B------:R-:W1:Y:S02]  /*03c0*/  LDS.128 R8, [R3+0x20] ;  /* 0x0000200003087984 */ /* 0x000e640000000c00 */
[----:B-1----:R-:W-:-:S02]  /*03d0*/  DFMA R8, R8, R24, R26 ;  /* 0x000000180808722b */ /* 0x002fc4000000001a */
[----:B------:R-:W1:Y:S04]  /*03e0*/  LDS.64 R26, [R2+0x280] ;  /* 0x00028000021a7984 */ /* 0x000e680000000a00 */
[----:B------:R-:W-:Y:S02]  /*03f0*/  LDS.64 R24, [R2+0x300] ;  /* 0x0003000002187984 */ /* 0x000fe40000000a00 */
[----:B-1----:R-:W-:Y:S02]  /*0400*/  DFMA R26, R26, R10, R8 ;  /* 0x0000000a1a1a722b */ /* 0x002fe40000000008 */
[----:B------:R-:W1:Y:S06]  /*0410*/  LDS.128 R8, [R3+0x30] ;  /* 0x0000300003087984 */ /* 0x000e6c0000000c00 */
        /* <DEDUP_REMOVED lines=15> */
[----:B-1----:R-:W-:Y:S01]  /*0510*/  DFMA R8, R8, R24, R26 ;  /* 0x000000180808722b */ /* 0x002fe2000000001a */
[----:B------:R-:W1:Y:S04]  /*0520*/  LDS.64 R24, [R2+0x680] ;  /* 0x0006800002187984 */ /* 0x000e680000000a00 */
[----:B------:R-:W-:Y:S03]  /*0530*/  LDS.64 R26, [R2+0x700] ;  /* 0x00070000021a7984 */ /* 0x000fe60000000a00 */
[----:B-1----:R-:W-:-:S02]  /*0540*/  DFMA R24, R24, R10, R8 ;  /* 0x0000000a1818722b */ /* 0x002fc40000000008 */
[----:B------:R-:W1:Y:S01]  /*0550*/  LDS.128 R8, [R3+0x70] ;  /* 0x0000700003087984 */ /* 0x000e620000000c00 */
[----:B------:R-:W-:-:S05]  /*0560*/  VIADD R28, R6, 0x10 ;  /* 0x00000010061c7836 */ /* 0x000fca0000000000 */
[-C--:B------:R-:W-:Y:S02]  /*0570*/  ISETP.GE.AND P0, PT, R28, R13.reuse, PT ;  /* 0x0000000d1c00720c */ /* 0x080fe40003f06270 */
[----:B------:R-:W-:Y:S01]  /*0580*/  CS2R R28, SRZ ;  /* 0x00000000001c7805 */ /* 0x000fe2000001ff00 */
[----:B-1----:R-:W-:Y:S01]  /*0590*/  DFMA R26, R8, R26, R24 ;  /* 0x0000001a081a722b */ /* 0x002fe20000000018 */
[----:B------:R-:W1:Y:S01]  /*05a0*/  LDS.64 R8, [R2+0x780] ;  /* 0x0007800002087984 */ /* 0x000e620000000a00 */
[----:B------:R-:W-:Y:S08]  /*05b0*/  BAR.SYNC.DEFER_BLOCKING 0x0 ;  /* 0x0000000000007b1d */ /* 0x000ff00000010000 */
[----:B------:R-:W2:Y:S01]  /*05c0*/  @!P0 LDG.E.64 R28, desc[UR8][R20.64+0x80] ;  /* 0x00008008141c8981 */ /* 0x000ea2000c1e1b00 */
[----:B------:R-:W-:-:S13]  /*05d0*/  ISETP.GE.AND P0, PT, R12, R13, PT ;  /* 0x0000000d0c00720c */ /* 0x000fda0003f06270 */
[----:B------:R-:W3:Y:S01]  /*05e0*/  @!P0 LDC.64 R24, c[0x0][0x388] ;  /* 0x0000e200ff188b82 */ /* 0x000ee20000000a00 */
[----:B--2---:R3:W-:Y:S02]  /*05f0*/  STS.64 [R18], R28 ;  /* 0x0000001c12007388 */ /* 0x0047e40000000a00 */
[----:B---3--:R-:W-:Y:S01]  /*0600*/  @!P0 IMAD.WIDE R28, R12, 0x8, R24 ;  /* 0x000000080c1c8825 */ /* 0x008fe200078e0218 */
[----:B------:R-:W-:-:S06]  /*0610*/  CS2R R24, SRZ ;  /* 0x0000000000187805 */ /* 0x000fcc000001ff00 */
[----:B------:R-:W2:Y:S01]  /*0620*/  @!P0 LDG.E.64 R24, desc[UR8][R28.64] ;  /* 0x000000081c188981 */ /* 0x000ea2000c1e1b00 */
[----:B-1----:R-:W-:-:S03]  /*0630*/  DFMA R26, R8, R10, R26 ;  /* 0x0000000a081a722b */ /* 0x002fc6000000001a */
[----:B--2---:R-:W-:Y:S01]  /*0640*/  STS.64 [R16], R24 ;  /* 0x0000001810007388 */ /* 0x004fe20000000a00 */
[----:B------:R-:W-:Y:S06]  /*0650*/  BAR.SYNC.DEFER_BLOCKING 0x0 ;  /* 0x0000000000007b1d */ /* 0x000fec0000010000 */
[----:B------:R-:W-:Y:S04]  /*0660*/  LDS.64 R24, [R2] ;  /* 0x0000000002187984 */ /* 0x000fe80000000a00 */
[----:B------:R-:W1:Y:S04]  /*0670*/  LDS.128 R8, [R3] ;  /* 0x0000000003087984 */ /* 0x000e680000000c00 */
[----:B------:R-:W2:Y:S01]  /*0680*/  LDS.64 R20, [R2+0x80] ;  /* 0x0000800002147984 */ /* 0x000ea20000000a00 */
[----:B-1----:R-:W-:-:S03]  /*0690*/  DFMA R8, R8, R24, R26 ;  /* 0x000000180808722b */ /* 0x002fc6000000001a */
[----:B------:R-:W-:Y:S04]  /*06a0*/  LDS.64 R24, [R2+0x100] ;  /* 0x0001000002187984 */ /* 0x000fe80000000a00 */
[----:B------:R-:W-:Y:S01]  /*06b0*/  LDS.64 R26, [R2+0x180] ;  /* 0x00018000021a7984 */ /* 0x000fe20000000a00 */
[----:B--2---:R-:W-:-:S03]  /*06c0*/  DFMA R20, R20, R10, R8 ;  /* 0x0000000a1414722b */ /* 0x004fc60000000008 */
[----:B------:R-:W1:Y:S05]  /*06d0*/  LDS.128 R8, [R3+0x10] ;  /* 0x0000100003087984 */ /* 0x000e6a0000000c00 */
[----:B-1----:R-:W-:Y:S02]  /*06e0*/  DFMA R24, R8, R24, R20 ;  /* 0x000000180818722b */ /* 0x002fe40000000014 */
[----:B------:R-:W-:Y:S06]  /*06f0*/  LDS.64 R20, [R2+0x200] ;  /* 0x0002000002147984 */ /* 0x000fec0000000a00 */
[----:B------:R-:W-:Y:S01]  /*0700*/  DFMA R24, R26, R10, R24 ;  /* 0x0000000a1a18722b */ /* 0x000fe20000000018 */
[----:B------:R-:W1:Y:S04]  /*0710*/  LDS.128 R8, [R3+0x20] ;  /* 0x0000200003087984 */ /* 0x000e680000000c00 */
[----:B------:R-:W2:Y:S03]  /*0720*/  LDS.64 R26, [R2+0x280] ;  /* 0x00028000021a7984 */ /* 0x000ea60000000a00 */
[----:B-1----:R-:W-:Y:S01]  /*0730*/  DFMA R8, R8, R20, R24 ;  /* 0x000000140808722b */ /* 0x002fe20000000018 */
[----:B------:R-:W-:Y:S04]  /*0740*/  LDS.64 R20, [R2+0x300] ;  /* 0x0003000002147984 */ /* 0x000fe80000000a00 */
[----:B------:R-:W-:Y:S03]  /*0750*/  LDS.64 R24, [R2+0x380] ;  /* 0x0003800002187984 */ /* 0x000fe60000000a00 */
[----:B--2---:R-:W-:-:S02]  /*0760*/  DFMA R26, R26, R10, R8 ;  /* 0x0000000a1a1a722b */ /* 0x004fc40000000008 */
[----:B------:R-:W1:Y:S06]  /*0770*/  LDS.128 R8, [R3+0x30] ;  /* 0x0000300003087984 */ /* 0x000e6c0000000c00 */
[----:B-1----:R-:W-:Y:S01]  /*0780*/  DFMA R8, R8, R20, R26 ;  /* 0x000000140808722b */ /* 0x002fe2000000001a */
[----:B------:R-:W-:Y:S04]  /*0790*/  LDS.64 R20, [R2+0x400] ;  /* 0x0004000002147984 */ /* 0x000fe80000000a00 */
[----:B------:R-:W-:Y:S03]  /*07a0*/  LDS.64 R26, [R2+0x480] ;  /* 0x00048000021a7984 */ /* 0x000fe60000000a00 */
[----:B------:R-:W-:-:S02]  /*07b0*/  DFMA R24, R24, R10, R8 ;  /* 0x0000000a1818722b */ /* 0x000fc40000000008 */
        /* <DEDUP_REMOVED lines=15> */
[----:B------:R-:W1:Y:S01]  /*08b0*/  LDS.128 R8, [R3+0x70] ;  /* 0x0000700003087984 */ /* 0x000e620000000c00 */
[----:B------:R-:W-:-:S04]  /*08c0*/  UIADD3 UR4, UPT, UPT, UR4, 0x2, URZ ;  /* 0x0000000204047890 */ /* 0x000fc8000fffe0ff */
[----:B------:R-:W-:Y:S01]  /*08d0*/  UISETP.NE.AND UP0, UPT, UR4, URZ, UPT ;  /* 0x000000ff0400728c */ /* 0x000fe2000bf05270 */
[----:B------:R-:W-:Y:S01]  /*08e0*/  IADD3 R6, PT, PT, R6, 0x20, RZ ;  /* 0x0000002006067810 */ /* 0x000fe20007ffe0ff */
[----:B-1----:R-:W-:Y:S01]  /*08f0*/  DFMA R8, R8, R20, R26 ;  /* 0x000000140808722b */ /* 0x002fe2000000001a */
[----:B0-----:R-:W-:-:S04]  /*0900*/  IMAD.MOV.U32 R20, RZ, RZ, R4 ;  /* 0x000000ffff147224 */ /* 0x001fc800078e0004 */
[----:B------:R-:W-:-:S03]  /*0910*/  IMAD R7, R20, 0x20, R7 ;  /* 0x0000002014077824 */ /* 0x000fc600078e0207 */
[----:B------:R-:W-:Y:S01]  /*0920*/  DFMA R24, R24, R10, R8 ;  /* 0x0000000a1818722b */ /* 0x000fe20000000008 */
[----:B------:R-:W-:Y:S01]  /*0930*/  LEA R12, R20, R12, 0x5 ;  /* 0x0000000c140c7211 */ /* 0x000fe200078e28ff */
[----:B------:R-:W-:Y:S06]  /*0940*/  BAR.SYNC.DEFER_BLOCKING 0x0 ;  /* 0x0000000000007b1d */ /* 0x000fec0000010000 */
[----:B------:R-:W-:Y:S05]  /*0950*/  BRA.U UP0, `(.L_x_1) ;  /* 0xfffffff9003c7547 */ /* 0x000fea000b83ffff */
[----:B------:R-:W-:-:S04]  /*0960*/  USHF.L.U32 UR4, UR7, 0x4, URZ ;  /* 0x0000000407047899 */ /* 0x000fc800080006ff */
[----:B------:R-:W-:-:S12]  /*0970*/  ULOP3.LUT UR4, UR4, 0xffffffe0, URZ, 0xc0, !UPT ;  /* 0xffffffe004047892 */ /* 0x000fd8000f8ec0ff */
.L_x_0:
[----:B------:R-:W-:Y:S01]  /*0980*/  ULOP3.LUT UR5, UR7, 0x1, URZ, 0xc0, !UPT ;  /* 0x0000000107057892 */ /* 0x000fe2000f8ec0ff */
[----:B------:R-:W-:-:S03]  /*0990*/  VIMNMX R7, PT, PT, R17, R0, !PT ;  /* 0x0000000011077248 */ /* 0x000fc60007fe0100 */
[----:B------:R-:W-:Y:S01]  /*09a0*/  UISETP.NE.U32.AND UP0, UPT, UR5, 0x1, UPT ;  /* 0x000000010500788c */ /* 0x000fe2000bf05070 */
[----:B------:R-:W-:-:S08]  /*09b0*/  ISETP.GE.AND P2, PT, R7, R20, PT ;  /* 0x000000140700720c */ /* 0x000fd00003f46270 */
[----:B------:R-:W-:Y:S05]  /*09c0*/  BRA.U UP0, `(.L_x_2) ;  /* 0x0000000100e47547 */ /* 0x000fea000b800000 */
[----:B------:R-:W-:Y:S01]  /*09d0*/  VIADD R5, R5, UR4 ;  /* 0x0000000405057c36 */ /* 0x000fe20008000000 */
[----:B------:R-:W-:Y:S02]  /*09e0*/  IADD3 R14, PT, PT, R14, UR4, RZ ;  /* 0x000000040e0e7c10 */ /* 0x000fe4000fffe0ff */
[----:B------:R-:W-:Y:S02]  /*09f0*/  CS2R R8, SRZ ;  /* 0x0000000000087805 */ /* 0x000fe4000001ff00 */
[----:B------:R-:W-:Y:S01]  /*0a00*/  CS2R R6, SRZ ;  /* 0x0000000000067805 */ /* 0x000fe2000001ff00 */
[----:B------:R-:W-:Y:S01]  /*0a10*/  IMAD R5, R5, R20, R0 ;  /* 0x0000001405057224 */ /* 0x000fe200078e0200 */
[----:B------:R-:W-:-:S04]  /*0a20*/  ISETP.GE.AND P0, PT, R14, R13, PT ;  /* 0x0000000d0e00720c */ /* 0x000fc80003f06270 */
[----:B------:R-:W-:-:S09]  /*0a30*/  ISETP.GE.AND P1, PT, R5, R13, PT ;  /* 0x0000000d0500720c */ /* 0x000fd20003f26270 */
[----:B------:R-:W0:Y:S08]  /*0a40*/  @!P0 LDC.64 R10, c[0x0][0x380] ;  /* 0x0000e000ff0a8b82 */ /* 0x000e300000000a00 */
[----:B------:R-:W1:Y:S01]  /*0a50*/  @!P1 LDC.64 R28, c[0x0][0x388] ;  /* 0x0000e200ff1c9b82 */ /* 0x000e620000000a00 */
[----:B0-----:R-:W-:-:S05]  /*0a60*/  @!P0 IMAD.WIDE R10, R14, 0x8, R10 ;  /* 0x000000080e0a8825 */ /* 0x001fca00078e020a */
[----:B------:R-:W2:Y:S01]  /*0a70*/  @!P0 LDG.E.64 R8, desc[UR8][R10.64] ;  /* 0x000000080a088981 */ /* 0x000ea2000c1e1b00 */
[----:B-1----:R-:W-:-:S05]  /*0a80*/  @!P1 IMAD.WIDE R28, R5, 0x8, R28 ;  /* 0x00000008051c9825 */ /* 0x002fca00078e021c */
[----:B------:R-:W3:Y:S04]  /*0a90*/  @!P1 LDG.E.64 R6, desc[UR8][R28.64] ;  /* 0x000000081c069981 */ /* 0x000ee8000c1e1b00 */
[----:B--2---:R-:W-:Y:S04]  /*0aa0*/  STS.64 [R18], R8 ;  /* 0x0000000812007388 */ /* 0x004fe80000000a00 */
[----:B---3--:R-:W-:Y:S01]  /*0ab0*/  STS.64 [R16], R6 ;  /* 0x0000000610007388 */ /* 0x008fe20000000a00 */
[----:B------:R-:W-:Y:S06]  /*0ac0*/  BAR.SYNC.DEFER_BLOCKING 0x0 ;  /* 0x0000000000007b1d */ /* 0x000fec0000010000 */
[----:B------:R-:W-:Y:S04]  /*0ad0*/  LDS.64 R10, [R2] ;  /* 0x00000000020a7984 */ /* 0x000fe80000000a00 */
[----:B------:R-:W0:Y:S04]  /*0ae0*/  LDS.128 R4, [R3] ;  /* 0x0000000003047984 */ /* 0x000e280000000c00 */
[----:B------:R-:W1:Y:S04]  /*0af0*/  LDS.64 R22, [R2+0x80] ;  /* 0x0000800002167984 */ /* 0x000e680000000a00 */
[----:B------:R-:W-:Y:S04]  /*0b00*/  LDS.64 R18, [R2+0x100] ;  /* 0x0001000002127984 */ /* 0x000fe80000000a00 */
[----:B------:R-:W2:Y:S04]  /*0b10*/  LDS.128 R12, [R3+0x10] ;  /* 0x00001000030c7984 */ /* 0x000ea80000000c00 */
[----:B------:R-:W3:Y:S04]  /*0b20*/  LDS.64 R26, [R2+0x180] ;  /* 0x00018000021a7984 */ /* 0x000ee80000000a00 */
[----:B------:R-:W-:Y:S01]  /*0b30*/  LDS.64 R28, [R2+0x200] ;  /* 0x00020000021c7984 */ /* 0x000fe20000000a00 */
[----:B0-----:R-:W-:-:S03]  /*0b40*/  DFMA R4, R4, R10, R24 ;  /* 0x0000000a0404722b */ /* 0x001fc60000000018 */
[----:B------:R-:W0:Y:S04]  /*0b50*/  LDS.128 R8, [R3+0x20] ;  /* 0x0000200003087984 */ /* 0x000e280000000c00 */
[----:B------:R-:W-:Y:S01]  /*0b60*/  LDS.64 R24, [R2+0x300] ;  /* 0x0003000002187984 */ /* 0x000fe20000000a00 */
[----:B-1----:R-:W-:-:S03]  /*0b70*/  DFMA R4, R22, R6, R4 ;  /* 0x000000061604722b */ /* 0x002fc60000000004 */
[----:B------:R-:W1:Y:S05]  /*0b80*/  LDS.64 R22, [R2+0x280] ;  /* 0x0002800002167984 */ /* 0x000e6a0000000a00 */
[----:B--2---:R-:W-:Y:S02]  /*0b90*/  DFMA R12, R12, R18, R4 ;  /* 0x000000120c0c722b */ /* 0x004fe40000000004 */
[----:B------:R-:W2:Y:S04]  /*0ba0*/  LDS.128 R4, [R3+0x30] ;  /* 0x0000300003047984 */ /* 0x000ea80000000c00 */
[----:B------:R-:W4:Y:S02]  /*0bb0*/  LDS.64 R18, [R2+0x380] ;  /* 0x0003800002127984 */ /* 0x000f240000000a00 */
[----:B---3--:R-:W-:-:S02]  /*0bc0*/  DFMA R12, R26, R14, R12 ;  /* 0x0000000e1a0c722b */ /* 0x008fc4000000000c */
[----:B------:R-:W-:Y:S06]  /*0bd0*/  LDS.64 R26, [R2+0x400] ;  /* 0x00040000021a7984 */ /* 0x000fec0000000a00 */
[----:B0-----:R-:W-:Y:S02]  /*0be0*/  DFMA R8, R8, R28, R12 ;  /* 0x0000001c0808722b */ /* 0x001fe4000000000c */
[----:B------:R-:W0:Y:S04]  /*0bf0*/  LDS.128 R12, [R3+0x40] ;  /* 0x00004000030c7984 */ /* 0x000e280000000c00 */
[----:B------:R-:W-:Y:S02]  /*0c00*/  LDS.64 R28, [R2+0x780] ;  /* 0x00078000021c7984 */ /* 0x000fe40000000a00 */
[----:B-1----:R-:W-:-:S02]  /*0c10*/  DFMA R8, R22, R10, R8 ;  /* 0x0000000a1608722b */ /* 0x002fc40000000008 */
[----:B------:R-:W1:Y:S06]  /*0c20*/  LDS.64 R22, [R2+0x480] ;  /* 0x0004800002167984 */ /* 0x000e6c0000000a00 */
[----:B--2---:R-:W-:Y:S01]  /*0c30*/  DFMA R4, R4, R24, R8 ;  /* 0x000000180404722b */ /* 0x004fe20000000008 */
[----:B------:R-:W-:Y:S04]  /*0c40*/  LDS.64 R24, [R2+0x500] ;  /* 0x0005000002187984 */ /* 0x000fe80000000a00 */
[----:B------:R-:W2:Y:S03]  /*0c50*/  LDS.128 R8, [R3+0x50] ;  /* 0x0000500003087984 */ /* 0x000ea60000000c00 */
[----:B----4-:R-:W-:Y:S01]  /*0c60*/  DFMA R4, R18, R6, R4 ;  /* 0x000000061204722b */ /* 0x010fe20000000004 */
[----:B------:R-:W3:Y:S07]  /*0c70*/  LDS.64 R18, [R2+0x580] ;  /* 0x0005800002127984 */ /* 0x000eee0000000a00 */
[----:B0-----:R-:W-:Y:S01]  /*0c80*/  DFMA R12, R12, R26, R4 ;  /* 0x0000001a0c0c722b */ /* 0x001fe20000000004 */
[----:B------:R-:W-:Y:S04]  /*0c90*/  LDS.64 R26, [R2+0x600] ;  /* 0x00060000021a7984 */ /* 0x000fe80000000a00 */
[----:B------:R-:W0:Y:S03]  /*0ca0*/  LDS.128 R4, [R3+0x60] ;  /* 0x0000600003047984 */ /* 0x000e260000000c00 */
[----:B-1----:R-:W-:Y:S01]  /*0cb0*/  DFMA R12, R22, R14, R12 ;  /* 0x0000000e160c722b */ /* 0x002fe2000000000c */
[----:B------:R-:W1:Y:S07]  /*0cc0*/  LDS.64 R22, [R2+0x680] ;  /* 0x0006800002167984 */ /* 0x000e6e0000000a00 */
[----:B--2---:R-:W-:Y:S01]  /*0cd0*/  DFMA R24, R8, R24, R12 ;  /* 0x000000180818722b */ /* 0x004fe2000000000c */
[----:B------:R-:W-:Y:S04]  /*0ce0*/  LDS.64 R8, [R2+0x700] ;  /* 0x0007000002087984 */ /* 0x000fe80000000a00 */
[----:B------:R-:W2:Y:S03]  /*0cf0*/  LDS.128 R12, [R3+0x70] ;  /* 0x00007000030c7984 */ /* 0x000ea60000000c00 */
[----:B---3--:R-:W-:-:S08]  /*0d00*/  DFMA R10, R18, R10, R24 ;  /* 0x0000000a120a722b */ /* 0x008fd00000000018 */
[----:B0-----:R-:W-:-:S08]  /*0d10*/  DFMA R4, R4, R26, R10 ;  /* 0x0000001a0404722b */ /* 0x001fd0000000000a */
[----:B-1----:R-:W-:-:S08]  /*0d20*/  DFMA R4, R22, R6, R4 ;  /* 0x000000061604722b */ /* 0x002fd00000000004 */
[----:B--2---:R-:W-:-:S08]  /*0d30*/  DFMA R4, R12, R8, R4 ;  /* 0x000000080c04722b */ /* 0x004fd00000000004 */
[----:B------:R-:W-:Y:S01]  /*0d40*/  DFMA R24, R28, R14, R4 ;  /* 0x0000000e1c18722b */ /* 0x000fe20000000004 */
[----:B------:R-:W-:Y:S10]  /*0d50*/  BAR.SYNC.DEFER_BLOCKING 0x0 ;  /* 0x0000000000007b1d */ /* 0x000ff40000010000 */
.L_x_2:
[----:B------:R-:W-:Y:S05]  /*0d60*/  @P2 EXIT ;  /* 0x000000000000294d */ /* 0x000fea0003800000 */
[----:B------:R-:W0:Y:S01]  /*0d70*/  LDC.64 R2, c[0x0][0x390] ;  /* 0x0000e400ff027b82 */ /* 0x000e220000000a00 */
[----:B------:R-:W-:-:S04]  /*0d80*/  IMAD R17, R17, R20, R0 ;  /* 0x0000001411117224 */ /* 0x000fc800078e0200 */
[----:B0-----:R-:W-:-:S05]  /*0d90*/  IMAD.WIDE R2, R17, 0x8, R2 ;  /* 0x0000000811027825 */ /* 0x001fca00078e0202 */
[----:B------:R-:W-:Y:S01]  /*0da0*/  STG.E.64 desc[UR8][R2.64], R24 ;  /* 0x0000001802007986 */ /* 0x000fe2000c101b08 */
[----:B------:R-:W-:Y:S05]  /*0db0*/  EXIT ;  /* 0x000000000000794d */ /* 0x000fea0003800000 */
.L_x_3:
[----:B------:R-:W-:-:S00]  /*0dc0*/  BRA `(.L_x_3) ;  /* 0xfffffffc00fc7947 */ /* 0x000fc0000383ffff */
[----:B------:R-:W-:-:S00]  /*0dd0*/  NOP ;  /* 0x0000000000007918 */ /* 0x000fc00000000000 */
        /* <DEDUP_REMOVED lines=10> */
.L_x_4:


//--------------------- .nv.shared._Z16multiplicaMatrizPdS_S_i --------------------------
	.section	.nv.shared._Z16multiplicaMatrizPdS_S_i,"aw",@nobits
	.sectionflags	@""
	.align	8
.nv.shared._Z16multiplicaMatrizPdS_S_i:
	.zero		5120


//--------------------- .nv.shared.reserved.0     --------------------------
	.section	.nv.shared.reserved.0,"aw",@nobits
	.weak		__nv_reservedSMEM_offset_0_alias
	.size		__nv_reservedSMEM_offset_0_alias, 0, 64
	.other		__nv_reservedSMEM_offset_0_alias,@"STO_CUDA_RESERVED_SHARED STV_DEFAULT"
__nv_reservedSMEM_offset_0_alias:
	.zero		0
	.zero		64


//--------------------- .nv.constant0._Z16multiplicaMatrizPdS_S_i --------------------------
	.section	.nv.constant0._Z16multiplicaMatrizPdS_S_i,"a",@progbits
	.sectionflags	@""
	.align	4
.nv.constant0._Z16multiplicaMatrizPdS_S_i:
	.zero		924


//--------------------- SYMBOLS --------------------------

	.type		.nv.reservedSmem.offset0,@object
	.size		.nv.reservedSmem.offset0,0x4
	.type		.nv.reservedSmem.cap,@object
	.size		.nv.reservedSmem.cap,0x4
